//
// Generated by NVIDIA NVVM Compiler
//
// Compiler Build ID: CL-36424714
// Cuda compilation tools, release 13.0, V13.0.88
// Based on NVVM 20.0.0
//

.version 9.0
.target sm_100
.address_size 64

	// .globl	_Z8mult_matPfS_S_iii
.extern .func  (.param .b32 func_retval0) vprintf
(
	.param .b64 vprintf_param_0,
	.param .b64 vprintf_param_1
)
;
.global .align 1 .b8 $str[11] = {91, 37, 100, 93, 32, 37, 46, 50, 102, 32};

.visible .entry _Z8mult_matPfS_S_iii(
	.param .u64 .ptr .align 1 _Z8mult_matPfS_S_iii_param_0,
	.param .u64 .ptr .align 1 _Z8mult_matPfS_S_iii_param_1,
	.param .u64 .ptr .align 1 _Z8mult_matPfS_S_iii_param_2,
	.param .u32 _Z8mult_matPfS_S_iii_param_3,
	.param .u32 _Z8mult_matPfS_S_iii_param_4,
	.param .u32 _Z8mult_matPfS_S_iii_param_5
)
{
	.local .align 16 .b8 	__local_depot0[16];
	.reg .b64 	%SP;
	.reg .b64 	%SPL;
	.reg .pred 	%p<11>;
	.reg .b32 	%r<47>;
	.reg .b32 	%f<68>;
	.reg .b64 	%rd<70>;
	.reg .b64 	%fd<2>;

	mov.u64 	%SPL, __local_depot0;
	cvta.local.u64 	%SP, %SPL;
	ld.param.u64 	%rd13, [_Z8mult_matPfS_S_iii_param_0];
	ld.param.u64 	%rd14, [_Z8mult_matPfS_S_iii_param_1];
	ld.param.u32 	%r18, [_Z8mult_matPfS_S_iii_param_3];
	cvta.to.global.u64 	%rd1, %rd14;
	cvta.to.global.u64 	%rd2, %rd13;
	mov.u32 	%r21, %ctaid.x;
	mov.u32 	%r22, %ntid.x;
	mov.u32 	%r23, %tid.x;
	mad.lo.s32 	%r1, %r21, %r22, %r23;
	mov.u32 	%r24, %ctaid.y;
	mov.u32 	%r25, %ntid.y;
	mov.u32 	%r26, %tid.y;
	mad.lo.s32 	%r2, %r24, %r25, %r26;
	setp.lt.s32 	%p1, %r18, 1;
	mov.f32 	%f67, 0f00000000;
	@%p1 bra 	$L__BB0_12;
	mul.lo.s32 	%r3, %r18, %r2;
	and.b32  	%r4, %r18, 7;
	setp.lt.u32 	%p2, %r18, 8;
	mov.f32 	%f67, 0f00000000;
	mov.b32 	%r45, 0;
	@%p2 bra 	$L__BB0_4;
	and.b32  	%r28, %r18, 2147483640;
	neg.s32 	%r43, %r28;
	mul.wide.u32 	%rd15, %r18, 4;
	add.s64 	%rd3, %rd1, %rd15;
	mul.wide.u32 	%rd16, %r18, 8;
	add.s64 	%rd4, %rd1, %rd16;
	mul.wide.u32 	%rd17, %r18, 12;
	add.s64 	%rd5, %rd1, %rd17;
	mul.wide.u32 	%rd18, %r18, 16;
	add.s64 	%rd6, %rd1, %rd18;
	mul.wide.u32 	%rd19, %r18, 24;
	add.s64 	%rd7, %rd1, %rd19;
	mul.wide.u32 	%rd20, %r18, 28;
	add.s64 	%rd8, %rd1, %rd20;
	mul.wide.u32 	%rd21, %r3, 4;
	add.s64 	%rd22, %rd21, %rd2;
	add.s64 	%rd69, %rd22, 16;
	mov.f32 	%f67, 0f00000000;
	mov.u32 	%r42, %r1;
$L__BB0_3:
	.pragma "nounroll";
	and.b32  	%r45, %r18, 2147483640;
	mul.wide.s32 	%rd23, %r42, 4;
	add.s64 	%rd24, %rd3, %rd23;
	add.s64 	%rd25, %rd4, %rd23;
	add.s64 	%rd26, %rd5, %rd23;
	add.s64 	%rd27, %rd6, %rd23;
	mul.wide.u32 	%rd28, %r18, 20;
	add.s64 	%rd29, %rd1, %rd23;
	add.s64 	%rd30, %rd29, %rd28;
	add.s64 	%rd31, %rd7, %rd23;
	add.s64 	%rd32, %rd8, %rd23;
	ld.global.f32 	%f17, [%rd69+-16];
	ld.global.f32 	%f18, [%rd29];
	fma.rn.f32 	%f19, %f17, %f18, %f67;
	ld.global.f32 	%f20, [%rd69+-12];
	ld.global.f32 	%f21, [%rd24];
	fma.rn.f32 	%f22, %f20, %f21, %f19;
	ld.global.f32 	%f23, [%rd69+-8];
	ld.global.f32 	%f24, [%rd25];
	fma.rn.f32 	%f25, %f23, %f24, %f22;
	ld.global.f32 	%f26, [%rd69+-4];
	ld.global.f32 	%f27, [%rd26];
	fma.rn.f32 	%f28, %f26, %f27, %f25;
	ld.global.f32 	%f29, [%rd69];
	ld.global.f32 	%f30, [%rd27];
	fma.rn.f32 	%f31, %f29, %f30, %f28;
	ld.global.f32 	%f32, [%rd69+4];
	ld.global.f32 	%f33, [%rd30];
	fma.rn.f32 	%f34, %f32, %f33, %f31;
	ld.global.f32 	%f35, [%rd69+8];
	ld.global.f32 	%f36, [%rd31];
	fma.rn.f32 	%f37, %f35, %f36, %f34;
	ld.global.f32 	%f38, [%rd69+12];
	ld.global.f32 	%f39, [%rd32];
	fma.rn.f32 	%f67, %f38, %f39, %f37;
	add.s32 	%r43, %r43, 8;
	shl.b32 	%r29, %r18, 3;
	add.s32 	%r42, %r42, %r29;
	add.s64 	%rd69, %rd69, 32;
	setp.ne.s32 	%p3, %r43, 0;
	@%p3 bra 	$L__BB0_3;
$L__BB0_4:
	setp.eq.s32 	%p4, %r4, 0;
	@%p4 bra 	$L__BB0_12;
	and.b32  	%r12, %r18, 3;
	setp.lt.u32 	%p5, %r4, 4;
	@%p5 bra 	$L__BB0_7;
	add.s32 	%r30, %r45, %r3;
	mul.wide.u32 	%rd33, %r30, 4;
	add.s64 	%rd34, %rd2, %rd33;
	ld.global.f32 	%f41, [%rd34];
	mad.lo.s32 	%r31, %r45, %r18, %r1;
	mul.wide.s32 	%rd35, %r31, 4;
	add.s64 	%rd36, %rd1, %rd35;
	ld.global.f32 	%f42, [%rd36];
	fma.rn.f32 	%f43, %f41, %f42, %f67;
	cvt.u64.u32 	%rd37, %r3;
	cvt.u64.u32 	%rd38, %r45;
	add.s64 	%rd39, %rd38, %rd37;
	shl.b64 	%rd40, %rd39, 2;
	add.s64 	%rd41, %rd2, %rd40;
	ld.global.f32 	%f44, [%rd41+4];
	mul.wide.u32 	%rd42, %r18, 4;
	add.s64 	%rd43, %rd36, %rd42;
	ld.global.f32 	%f45, [%rd43];
	fma.rn.f32 	%f46, %f44, %f45, %f43;
	ld.global.f32 	%f47, [%rd41+8];
	add.s64 	%rd44, %rd43, %rd42;
	ld.global.f32 	%f48, [%rd44];
	fma.rn.f32 	%f49, %f47, %f48, %f46;
	ld.global.f32 	%f50, [%rd41+12];
	add.s64 	%rd45, %rd44, %rd42;
	ld.global.f32 	%f51, [%rd45];
	fma.rn.f32 	%f67, %f50, %f51, %f49;
	add.s32 	%r45, %r45, 4;
$L__BB0_7:
	setp.eq.s32 	%p6, %r12, 0;
	@%p6 bra 	$L__BB0_12;
	setp.eq.s32 	%p7, %r12, 1;
	@%p7 bra 	$L__BB0_10;
	add.s32 	%r32, %r45, %r3;
	mul.wide.u32 	%rd46, %r32, 4;
	add.s64 	%rd47, %rd2, %rd46;
	ld.global.f32 	%f53, [%rd47];
	mad.lo.s32 	%r33, %r45, %r18, %r1;
	mul.wide.s32 	%rd48, %r33, 4;
	add.s64 	%rd49, %rd1, %rd48;
	ld.global.f32 	%f54, [%rd49];
	fma.rn.f32 	%f55, %f53, %f54, %f67;
	cvt.u64.u32 	%rd50, %r3;
	cvt.u64.u32 	%rd51, %r45;
	add.s64 	%rd52, %rd51, %rd50;
	shl.b64 	%rd53, %rd52, 2;
	add.s64 	%rd54, %rd2, %rd53;
	ld.global.f32 	%f56, [%rd54+4];
	mul.wide.u32 	%rd55, %r18, 4;
	add.s64 	%rd56, %rd49, %rd55;
	ld.global.f32 	%f57, [%rd56];
	fma.rn.f32 	%f67, %f56, %f57, %f55;
	add.s32 	%r45, %r45, 2;
$L__BB0_10:
	and.b32  	%r34, %r18, 1;
	setp.eq.b32 	%p8, %r34, 1;
	not.pred 	%p9, %p8;
	@%p9 bra 	$L__BB0_12;
	add.s32 	%r35, %r45, %r3;
	mul.wide.u32 	%rd57, %r35, 4;
	add.s64 	%rd58, %rd2, %rd57;
	ld.global.f32 	%f58, [%rd58];
	mad.lo.s32 	%r36, %r45, %r18, %r1;
	mul.wide.s32 	%rd59, %r36, 4;
	add.s64 	%rd60, %rd1, %rd59;
	ld.global.f32 	%f59, [%rd60];
	fma.rn.f32 	%f67, %f58, %f59, %f67;
$L__BB0_12:
	ld.param.u32 	%r41, [_Z8mult_matPfS_S_iii_param_5];
	ld.param.u32 	%r40, [_Z8mult_matPfS_S_iii_param_4];
	ld.param.u64 	%rd68, [_Z8mult_matPfS_S_iii_param_2];
	mad.lo.s32 	%r37, %r41, %r40, %r2;
	mad.lo.s32 	%r17, %r37, %r18, %r1;
	cvta.to.global.u64 	%rd61, %rd68;
	mul.wide.s32 	%rd62, %r17, 4;
	add.s64 	%rd63, %rd61, %rd62;
	st.global.f32 	[%rd63], %f67;
	setp.ne.s32 	%p10, %r41, 0;
	@%p10 bra 	$L__BB0_14;
	add.u64 	%rd64, %SP, 0;
	add.u64 	%rd65, %SPL, 0;
	cvt.f64.f32 	%fd1, %f67;
	st.local.u32 	[%rd65], %r17;
	st.local.f64 	[%rd65+8], %fd1;
	mov.u64 	%rd66, $str;
	cvta.global.u64 	%rd67, %rd66;
	{ // callseq 0, 0
	.param .b64 param0;
	st.param.b64 	[param0], %rd67;
	.param .b64 param1;
	st.param.b64 	[param1], %rd64;
	.param .b32 retval0;
	call.uni (retval0), 
	vprintf, 
	(
	param0, 
	param1
	);
	ld.param.b32 	%r38, [retval0];
	} // callseq 0
$L__BB0_14:
	ret;

}


// ===== COMPILED SASS (sm_100) =====

	.target	sm_100

	.elftype	@"ET_EXEC"


//--------------------- .note.nv.tkinfo           --------------------------
	.section	.note.nv.tkinfo,"",@"SHT_NOTE"
	.sectionflags	@"SHF_NOTE_NV_TKINFO"
	.tkinfo
        /*0018*/ 	.word	0x00000002
        /*0030*/ 	.string	""
        /*0030*/ 	.string	"ptxas"
        /*0030*/ 	.string	"Cuda compilation tools, release 13.0, V13.0.88"
        /*0030*/ 	.string	"Build cuda_13.0.r13.0/compiler.36424714_0"
        /*0030*/ 	.string	"-arch sm_100 -m 64 "



//--------------------- .note.nv.cuinfo           --------------------------
	.section	.note.nv.cuinfo,"",@"SHT_NOTE"
	.sectionflags	@"SHF_NOTE_NV_CUINFO"
        /*0018*/ 	.short	0x0002
        /*001a*/ 	.short	0x0064
        /*001c*/ 	.short	0x0082
	.zero		2


//--------------------- .nv.info                  --------------------------
	.section	.nv.info,"",@"SHT_CUDA_INFO"
	.align	4


	//----- nvinfo : EIATTR_REGCOUNT
	.align		4
        /*0000*/ 	.byte	0x04, 0x2f
        /*0002*/ 	.short	(.L_2 - .L_1)
	.align		4
.L_1:
        /*0004*/ 	.word	index@(_Z8mult_matPfS_S_iii)
        /*0008*/ 	.word	0x0000001e


	//----- nvinfo : EIATTR_FRAME_SIZE
	.align		4
.L_2:
        /*000c*/ 	.byte	0x04, 0x11
        /*000e*/ 	.short	(.L_4 - .L_3)
	.align		4
.L_3:
        /*0010*/ 	.word	index@(_Z8mult_matPfS_S_iii)
        /*0014*/ 	.word	0x00000010


	//----- nvinfo : EIATTR_MIN_STACK_SIZE
	.align		4
.L_4:
        /*0018*/ 	.byte	0x04, 0x12
        /*001a*/ 	.short	(.L_6 - .L_5)
	.align		4
.L_5:
        /*001c*/ 	.word	index@(_Z8mult_matPfS_S_iii)
        /*0020*/ 	.word	0x00000010
.L_6:


//--------------------- .nv.compat                --------------------------
	.section	.nv.compat,"",@"SHT_CUDA_COMPAT_INFO"
	.align	4
        /*0000*/ 	.byte	0x02, 0x09, 0x00, 0x00, 0x02, 0x02, 0x01, 0x00, 0x02, 0x05, 0x05, 0x00, 0x03, 0x07, 0x01, 0x01
        /*0010*/ 	.byte	0x02, 0x03, 0x00, 0x00, 0x02, 0x06, 0x01, 0x00, 0x04, 0x0b, 0x08, 0x00, 0x09, 0x00, 0x00, 0x00
        /*0020*/ 	.byte	0x00, 0x00, 0x00, 0x00


//--------------------- .nv.info._Z8mult_matPfS_S_iii --------------------------
	.section	.nv.info._Z8mult_matPfS_S_iii,"",@"SHT_CUDA_INFO"
	.sectionflags	@""
	.align	4


	//----- nvinfo : EIATTR_CUDA_API_VERSION
	.align		4
        /*0000*/ 	.byte	0x04, 0x37
        /*0002*/ 	.short	(.L_8 - .L_7)
.L_7:
        /*0004*/ 	.word	0x00000082


	//----- nvinfo : EIATTR_KPARAM_INFO
	.align		4
.L_8:
        /*0008*/ 	.byte	0x04, 0x17
        /*000a*/ 	.short	(.L_10 - .L_9)
.L_9:
        /*000c*/ 	.word	0x00000000
        /*0010*/ 	.short	0x0005
        /*0012*/ 	.short	0x0020
        /*0014*/ 	.byte	0x00, 0xf0, 0x11, 0x00


	//----- nvinfo : EIATTR_KPARAM_INFO
	.align		4
.L_10:
        /*0018*/ 	.byte	0x04, 0x17
        /*001a*/ 	.short	(.L_12 - .L_11)
.L_11:
        /*001c*/ 	.word	0x00000000
        /*0020*/ 	.short	0x0004
        /*0022*/ 	.short	0x001c
        /*0024*/ 	.byte	0x00, 0xf0, 0x11, 0x00


	//----- nvinfo : EIATTR_KPARAM_INFO
	.align		4
.L_12:
        /*0028*/ 	.byte	0x04, 0x17
        /*002a*/ 	.short	(.L_14 - .L_13)
.L_13:
        /*002c*/ 	.word	0x00000000
        /*0030*/ 	.short	0x0003
        /*0032*/ 	.short	0x0018
        /*0034*/ 	.byte	0x00, 0xf0, 0x11, 0x00


	//----- nvinfo : EIATTR_KPARAM_INFO
	.align		4
.L_14:
        /*0038*/ 	.byte	0x04, 0x17
        /*003a*/ 	.short	(.L_16 - .L_15)
.L_15:
        /*003c*/ 	.word	0x00000000
        /*0040*/ 	.short	0x0002
        /*0042*/ 	.short	0x0010
        /*0044*/ 	.byte	0x00, 0xf5, 0x21, 0x00


	//----- nvinfo : EIATTR_KPARAM_INFO
	.align		4
.L_16:
        /*0048*/ 	.byte	0x04, 0x17
        /*004a*/ 	.short	(.L_18 - .L_17)
.L_17:
        /*004c*/ 	.word	0x00000000
        /*0050*/ 	.short	0x0001
        /*0052*/ 	.short	0x0008
        /*0054*/ 	.byte	0x00, 0xf5, 0x21, 0x00


	//----- nvinfo : EIATTR_KPARAM_INFO
	.align		4
.L_18:
        /*0058*/ 	.byte	0x04, 0x17
        /*005a*/ 	.short	(.L_20 - .L_19)
.L_19:
        /*005c*/ 	.word	0x00000000
        /*0060*/ 	.short	0x0000
        /*0062*/ 	.short	0x0000
        /*0064*/ 	.byte	0x00, 0xf5, 0x21, 0x00


	//----- nvinfo : EIATTR_SPARSE_MMA_MASK
	.align		4
.L_20:
        /*0068*/ 	.byte	0x03, 0x50
        /*006a*/ 	.short	0x0000


	//----- nvinfo : EIATTR_MAXREG_COUNT
	.align		4
        /*006c*/ 	.byte	0x03, 0x1b
        /*006e*/ 	.short	0x00ff


	//----- nvinfo : EIATTR_EXTERNS
	.align		4
        /*0070*/ 	.byte	0x04, 0x0f
        /*0072*/ 	.short	(.L_22 - .L_21)


	//   ....[0]....
	.align		4
.L_21:
        /*0074*/ 	.word	index@(vprintf)


	//----- nvinfo : EIATTR_MERCURY_ISA_VERSION
	.align		4
.L_22:
        /*0078*/ 	.byte	0x03, 0x5f
        /*007a*/ 	.short	0x0101


	//----- nvinfo : EIATTR_VRC_CTA_INIT_COUNT
	.align		4
        /*007c*/ 	.byte	0x02, 0x4a
	.zero		1
	.zero		1


	//----- nvinfo : EIATTR_SYSCALL_OFFSETS
	.align		4
        /*0080*/ 	.byte	0x04, 0x46
        /*0082*/ 	.short	(.L_24 - .L_23)


	//   ....[0]....
.L_23:
        /*0084*/ 	.word	0x00000c20


	//----- nvinfo : EIATTR_EXIT_INSTR_OFFSETS
	.align		4
.L_24:
        /*0088*/ 	.byte	0x04, 0x1c
        /*008a*/ 	.short	(.L_26 - .L_25)


	//   ....[0]....
.L_25:
        /*008c*/ 	.word	0x00000b60


	//   ....[1]....
        /*0090*/ 	.word	0x00000c30


	//----- nvinfo : EIATTR_CBANK_PARAM_SIZE
	.align		4
.L_26:
        /*0094*/ 	.byte	0x03, 0x19
        /*0096*/ 	.short	0x0024


	//----- nvinfo : EIATTR_PARAM_CBANK
	.align		4
        /*0098*/ 	.byte	0x04, 0x0a
        /*009a*/ 	.short	(.L_28 - .L_27)
	.align		4
.L_27:
        /*009c*/ 	.word	index@(.nv.constant0._Z8mult_matPfS_S_iii)
        /*00a0*/ 	.short	0x0380
        /*00a2*/ 	.short	0x0024


	//----- nvinfo : EIATTR_SW_WAR
	.align		4
.L_28:
        /*00a4*/ 	.byte	0x04, 0x36
        /*00a6*/ 	.short	(.L_30 - .L_29)
.L_29:
        /*00a8*/ 	.word	0x00000008
.L_30:


//--------------------- .nv.callgraph             --------------------------
	.section	.nv.callgraph,"",@"SHT_CUDA_CALLGRAPH"
	.align	4
	.sectionentsize	8
	.align		4
        /*0000*/ 	.word	0x00000000
	.align		4
        /*0004*/ 	.word	0xffffffff
	.align		4
        /*0008*/ 	.word	index@(_Z8mult_matPfS_S_iii)
	.align		4
        /*000c*/ 	.word	index@(vprintf)
	.align		4
        /*0010*/ 	.word	0x00000000
	.align		4
        /*0014*/ 	.word	0xfffffffe
	.align		4
        /*0018*/ 	.word	0x00000000
	.align		4
        /*001c*/ 	.word	0xfffffffd
	.align		4
        /*0020*/ 	.word	0x00000000
	.align		4
        /*0024*/ 	.word	0xfffffffc


//--------------------- .nv.constant4             --------------------------
	.section	.nv.constant4,"a",@progbits
	.align	8
	.align		8
.nv.constant4:
        /*0000*/ 	.dword	vprintf
	.align		8
        /*0008*/ 	.dword	$str


//--------------------- .text._Z8mult_matPfS_S_iii --------------------------
	.section	.text._Z8mult_matPfS_S_iii,"ax",@progbits
	.align	128
        .global         _Z8mult_matPfS_S_iii
        .type           _Z8mult_matPfS_S_iii,@function
        .size           _Z8mult_matPfS_S_iii,(.L_x_6 - _Z8mult_matPfS_S_iii)
        .other          _Z8mult_matPfS_S_iii,@"STO_CUDA_ENTRY STV_DEFAULT"
_Z8mult_matPfS_S_iii:
.text._Z8mult_matPfS_S_iii:
[----:B------:R-:W0:Y:S01]  /*0000*/  LDC R1, c[0x0][0x37c] ;  /* 0x0000df00ff017b82 */ /* 0x000e220000000800 */
[----:B------:R-:W1:Y:S01]  /*0010*/  S2R R0, SR_TID.Y ;  /* 0x0000000000007919 */ /* 0x000e620000002200 */
[----:B------:R-:W2:Y:S01]  /*0020*/  LDCU UR4, c[0x0][0x2f8] ;  /* 0x00005f00ff0477ac */ /* 0x000ea20008000800 */
[----:B0-----:R-:W-:-:S05]  /*0030*/  IADD3 R1, PT, PT, R1, -0x10, RZ ;  /* 0xfffffff001017810 */ /* 0x001fca0007ffe0ff */
[----:B------:R-:W1:Y:S01]  /*0040*/  S2UR UR8, SR_CTAID.Y ;  /* 0x00000000000879c3 */ /* 0x000e620000002600 */
[----:B------:R-:W0:Y:S01]  /*0050*/  S2R R3, SR_TID.X ;  /* 0x0000000000037919 */ /* 0x000e220000002100 */
[----:B------:R-:W3:Y:S01]  /*0060*/  LDCU UR5, c[0x0][0x2fc] ;  /* 0x00005f80ff0577ac */ /* 0x000ee20008000800 */
[----:B------:R-:W-:Y:S01]  /*0070*/  R2UR UR21, R1 ;  /* 0x00000000011572ca */ /* 0x000fe200000e0000 */
[----:B------:R-:W4:Y:S04]  /*0080*/  LDCU UR20, c[0x0][0x398] ;  /* 0x00007300ff1477ac */ /* 0x000f280008000800 */
[----:B------:R-:W0:Y:S01]  /*0090*/  LDC R12, c[0x0][0x360] ;  /* 0x0000d800ff0c7b82 */ /* 0x000e220000000800 */
[----:B------:R-:W0:Y:S07]  /*00a0*/  LDCU.64 UR18, c[0x0][0x358] ;  /* 0x00006b00ff1277ac */ /* 0x000e2e0008000a00 */
[----:B------:R-:W1:Y:S01]  /*00b0*/  LDC R13, c[0x0][0x364] ;  /* 0x0000d900ff0d7b82 */ /* 0x000e620000000800 */
[----:B--2---:R-:W-:-:S04]  /*00c0*/  UIADD3 UR6, UP0, UPT, UR21, UR4, URZ ;  /* 0x0000000415067290 */ /* 0x004fc8000ff1e0ff */
[----:B---3--:R-:W-:-:S03]  /*00d0*/  UIADD3.X UR5, UPT, UPT, URZ, UR5, URZ, UP0, !UPT ;  /* 0x00000005ff057290 */ /* 0x008fc600087fe4ff */
[----:B------:R-:W0:Y:S01]  /*00e0*/  S2UR UR7, SR_CTAID.X ;  /* 0x00000000000779c3 */ /* 0x000e220000002500 */
[----:B----4-:R-:W-:Y:S01]  /*00f0*/  UISETP.GE.AND UP0, UPT, UR20, 0x1, UPT ;  /* 0x000000011400788c */ /* 0x010fe2000bf06270 */
[----:B-1----:R-:W-:Y:S02]  /*0100*/  IMAD R13, R13, UR8, R0 ;  /* 0x000000080d0d7c24 */ /* 0x002fe4000f8e0200 */
[----:B------:R-:W-:Y:S02]  /*0110*/  HFMA2 R0, -RZ, RZ, 0, 0 ;  /* 0x00000000ff007431 */ /* 0x000fe400000001ff */
[----:B0-----:R-:W-:-:S04]  /*0120*/  IMAD R12, R12, UR7, R3 ;  /* 0x000000070c0c7c24 */ /* 0x001fc8000f8e0203 */
[----:B------:R-:W-:Y:S05]  /*0130*/  BRA.U !UP0, `(.L_x_0) ;  /* 0x0000000908687547 */ /* 0x000fea000b800000 */
[----:B------:R-:W-:Y:S02]  /*0140*/  UISETP.GE.U32.AND UP0, UPT, UR20, 0x8, UPT ;  /* 0x000000081400788c */ /* 0x000fe4000bf06070 */
[----:B------:R-:W-:Y:S01]  /*0150*/  IMAD R5, R13, UR20, RZ ;  /* 0x000000140d057c24 */ /* 0x000fe2000f8e02ff */
[----:B------:R-:W-:Y:S01]  /*0160*/  MOV R0, RZ ;  /* 0x000000ff00007202 */ /* 0x000fe20000000f00 */
[----:B------:R-:W-:-:S05]  /*0170*/  UMOV UR4, URZ ;  /* 0x000000ff00047c82 */ /* 0x000fca0008000000 */
[----:B------:R-:W-:Y:S05]  /*0180*/  BRA.U !UP0, `(.L_x_1) ;  /* 0x00000005080c7547 */ /* 0x000fea000b800000 */
[----:B------:R-:W0:Y:S01]  /*0190*/  LDCU.128 UR24, c[0x0][0x380] ;  /* 0x00007000ff1877ac */ /* 0x000e220008000c00 */
[----:B------:R-:W-:Y:S02]  /*01a0*/  MOV R0, RZ ;  /* 0x000000ff00007202 */ /* 0x000fe40000000f00 */
[----:B------:R-:W-:Y:S01]  /*01b0*/  MOV R14, R12 ;  /* 0x0000000c000e7202 */ /* 0x000fe20000000f00 */
[----:B------:R-:W-:-:S04]  /*01c0*/  ULOP3.LUT UR4, UR20, 0x7ffffff8, URZ, 0xc0, !UPT ;  /* 0x7ffffff814047892 */ /* 0x000fc8000f8ec0ff */
[----:B------:R-:W-:Y:S01]  /*01d0*/  UIADD3 UR4, UPT, UPT, -UR4, URZ, URZ ;  /* 0x000000ff04047290 */ /* 0x000fe2000fffe1ff */
[----:B0-----:R-:W-:Y:S01]  /*01e0*/  MOV R2, UR24 ;  /* 0x0000001800027c02 */ /* 0x001fe20008000f00 */
[----:B------:R-:W-:Y:S01]  /*01f0*/  IMAD.U32 R3, RZ, RZ, UR25 ;  /* 0x00000019ff037e24 */ /* 0x000fe2000f8e00ff */
[----:B------:R-:W-:Y:S02]  /*0200*/  UIMAD.WIDE.U32 UR8, UR20, 0x8, UR26 ;  /* 0x00000008140878a5 */ /* 0x000fe4000f8e001a */
[----:B------:R-:W-:Y:S01]  /*0210*/  UIMAD.WIDE.U32 UR10, UR20, 0xc, UR26 ;  /* 0x0000000c140a78a5 */ /* 0x000fe2000f8e001a */
[----:B------:R-:W-:Y:S01]  /*0220*/  IMAD.WIDE.U32 R2, R5, 0x4, R2 ;  /* 0x0000000405027825 */ /* 0x000fe200078e0002 */
[----:B------:R-:W-:Y:S02]  /*0230*/  UIMAD.WIDE.U32 UR12, UR20, 0x10, UR26 ;  /* 0x00000010140c78a5 */ /* 0x000fe4000f8e001a */
[----:B------:R-:W-:Y:S01]  /*0240*/  UIMAD.WIDE.U32 UR14, UR20, 0x18, UR26 ;  /* 0x00000018140e78a5 */ /* 0x000fe2000f8e001a */
[----:B------:R-:W-:Y:S01]  /*0250*/  IADD3 R4, P0, PT, R2, 0x10, RZ ;  /* 0x0000001002047810 */ /* 0x000fe20007f1e0ff */
[----:B------:R-:W-:-:S03]  /*0260*/  UIMAD.WIDE.U32 UR16, UR20, 0x1c, UR26 ;  /* 0x0000001c141078a5 */ /* 0x000fc6000f8e001a */
[----:B------:R-:W-:-:S09]  /*0270*/  IADD3.X R5, PT, PT, RZ, R3, RZ, P0, !PT ;  /* 0x00000003ff057210 */ /* 0x000fd200007fe4ff */
.L_x_2:
[----:B------:R-:W-:Y:S01]  /*0280*/  UIMAD.WIDE.U32 UR22, UR20, 0x4, UR26 ;  /* 0x00000004141678a5 */ /* 0x000fe2000f8e001a */
[----:B------:R-:W-:Y:S01]  /*0290*/  HFMA2 R11, -RZ, RZ, 0, 2.384185791015625e-07 ;  /* 0x00000004ff0b7431 */ /* 0x000fe200000001ff */
[----:B------:R-:W-:-:S04]  /*02a0*/  MOV R25, 0x4 ;  /* 0x0000000400197802 */ /* 0x000fc80000000f00 */
[----:B------:R-:W-:Y:S01]  /*02b0*/  MOV R2, UR22 ;  /* 0x0000001600027c02 */ /* 0x000fe20008000f00 */
[----:B------:R-:W-:-:S04]  /*02c0*/  IMAD.U32 R3, RZ, RZ, UR23 ;  /* 0x00000017ff037e24 */ /* 0x000fc8000f8e00ff */
[----:B------:R-:W-:-:S04]  /*02d0*/  IMAD.WIDE R2, R14, 0x4, R2 ;  /* 0x000000040e027825 */ /* 0x000fc800078e0202 */
[----:B------:R-:W-:Y:S01]  /*02e0*/  IMAD.WIDE R10, R14, R11, UR26 ;  /* 0x0000001a0e0a7e25 */ /* 0x000fe2000f8e020b */
[----:B------:R0:W2:Y:S04]  /*02f0*/  LDG.E R16, desc[UR18][R2.64] ;  /* 0x0000001202107981 */ /* 0x0000a8000c1e1900 */
[----:B------:R1:W3:Y:S01]  /*0300*/  LDG.E R15, desc[UR18][R10.64] ;  /* 0x000000120a0f7981 */ /* 0x0002e2000c1e1900 */
[----:B0-----:R-:W-:Y:S02]  /*0310*/  MOV R2, R4 ;  /* 0x0000000400027202 */ /* 0x001fe40000000f00 */
[----:B------:R-:W-:Y:S01]  /*0320*/  MOV R3, R5 ;  /* 0x0000000500037202 */ /* 0x000fe20000000f00 */
[----:B------:R-:W-:Y:S02]  /*0330*/  HFMA2 R5, -RZ, RZ, 0, 2.384185791015625e-07 ;  /* 0x00000004ff057431 */ /* 0x000fe400000001ff */
[----:B------:R-:W-:-:S02]  /*0340*/  IMAD.MOV.U32 R9, RZ, RZ, 0x4 ;  /* 0x00000004ff097424 */ /* 0x000fc400078e00ff */
[----:B------:R-:W3:Y:S01]  /*0350*/  LDG.E R17, desc[UR18][R2.64+-0x10] ;  /* 0xfffff01202117981 */ /* 0x000ee2000c1e1900 */
[----:B------:R-:W-:-:S03]  /*0360*/  IMAD.WIDE R24, R14, R25, UR8 ;  /* 0x000000080e187e25 */ /* 0x000fc6000f8e0219 */
[----:B------:R-:W2:Y:S01]  /*0370*/  LDG.E R19, desc[UR18][R2.64+-0xc] ;  /* 0xfffff41202137981 */ /* 0x000ea2000c1e1900 */
[----:B------:R-:W-:Y:S01]  /*0380*/  MOV R7, UR20 ;  /* 0x0000001400077c02 */ /* 0x000fe20008000f00 */
[C---:B------:R-:W-:Y:S02]  /*0390*/  IMAD.WIDE R8, R14.reuse, R9, UR10 ;  /* 0x0000000a0e087e25 */ /* 0x040fe4000f8e0209 */
[----:B------:R-:W4:Y:S02]  /*03a0*/  LDG.E R21, desc[UR18][R24.64] ;  /* 0x0000001218157981 */ /* 0x000f24000c1e1900 */
[----:B------:R-:W-:Y:S02]  /*03b0*/  IMAD.WIDE R4, R14, R5, UR12 ;  /* 0x0000000c0e047e25 */ /* 0x000fe4000f8e0205 */
[----:B------:R-:W4:Y:S02]  /*03c0*/  LDG.E R18, desc[UR18][R2.64+-0x8] ;  /* 0xfffff81202127981 */ /* 0x000f24000c1e1900 */
[----:B------:R-:W-:-:S02]  /*03d0*/  HFMA2 R27, -RZ, RZ, 0, 2.384185791015625e-07 ;  /* 0x00000004ff1b7431 */ /* 0x000fc400000001ff */
[----:B------:R-:W-:Y:S01]  /*03e0*/  IMAD.WIDE.U32 R6, R7, 0x14, R10 ;  /* 0x0000001407067825 */ /* 0x000fe200078e000a */
[----:B-1----:R-:W-:Y:S01]  /*03f0*/  MOV R11, 0x4 ;  /* 0x00000004000b7802 */ /* 0x002fe20000000f00 */
[----:B------:R0:W5:Y:S04]  /*0400*/  LDG.E R23, desc[UR18][R8.64] ;  /* 0x0000001208177981 */ /* 0x000168000c1e1900 */
[----:B------:R-:W5:Y:S01]  /*0410*/  LDG.E R20, desc[UR18][R2.64+-0x4] ;  /* 0xfffffc1202147981 */ /* 0x000f62000c1e1900 */
[----:B------:R-:W-:-:S03]  /*0420*/  IMAD.WIDE R10, R14, R11, UR14 ;  /* 0x0000000e0e0a7e25 */ /* 0x000fc6000f8e020b */
[----:B------:R1:W5:Y:S04]  /*0430*/  LDG.E R5, desc[UR18][R4.64] ;  /* 0x0000001204057981 */ /* 0x000368000c1e1900 */
[----:B------:R-:W5:Y:S01]  /*0440*/  LDG.E R22, desc[UR18][R2.64] ;  /* 0x0000001202167981 */ /* 0x000f62000c1e1900 */
[----:B0-----:R-:W-:-:S03]  /*0450*/  IMAD.WIDE R8, R14, R27, UR16 ;  /* 0x000000100e087e25 */ /* 0x001fc6000f8e021b */
[----:B------:R-:W5:Y:S04]  /*0460*/  LDG.E R7, desc[UR18][R6.64] ;  /* 0x0000001206077981 */ /* 0x000f68000c1e1900 */
[----:B------:R-:W5:Y:S04]  /*0470*/  LDG.E R24, desc[UR18][R2.64+0x4] ;  /* 0x0000041202187981 */ /* 0x000f68000c1e1900 */
[----:B------:R-:W5:Y:S04]  /*0480*/  LDG.E R10, desc[UR18][R10.64] ;  /* 0x000000120a0a7981 */ /* 0x000f68000c1e1900 */
[----:B------:R-:W5:Y:S04]  /*0490*/  LDG.E R25, desc[UR18][R2.64+0x8] ;  /* 0x0000081202197981 */ /* 0x000f68000c1e1900 */
[----:B------:R-:W5:Y:S04]  /*04a0*/  LDG.E R8, desc[UR18][R8.64] ;  /* 0x0000001208087981 */ /* 0x000f68000c1e1900 */
[----:B------:R-:W5:Y:S01]  /*04b0*/  LDG.E R27, desc[UR18][R2.64+0xc] ;  /* 0x00000c12021b7981 */ /* 0x000f62000c1e1900 */
[----:B------:R-:W-:-:S04]  /*04c0*/  UIADD3 UR4, UPT, UPT, UR4, 0x8, URZ ;  /* 0x0000000804047890 */ /* 0x000fc8000fffe0ff */
[----:B------:R-:W-:Y:S01]  /*04d0*/  UISETP.NE.AND UP0, UPT, UR4, URZ, UPT ;  /* 0x000000ff0400728c */ /* 0x000fe2000bf05270 */
[----:B-1----:R-:W-:Y:S01]  /*04e0*/  IADD3 R4, P0, PT, R2, 0x20, RZ ;  /* 0x0000002002047810 */ /* 0x002fe20007f1e0ff */
[----:B---3--:R-:W-:-:S04]  /*04f0*/  FFMA R0, R17, R15, R0 ;  /* 0x0000000f11007223 */ /* 0x008fc80000000000 */
[----:B--2---:R-:W-:-:S04]  /*0500*/  FFMA R19, R19, R16, R0 ;  /* 0x0000001013137223 */ /* 0x004fc80000000000 */
[----:B----4-:R-:W-:-:S04]  /*0510*/  FFMA R19, R18, R21, R19 ;  /* 0x0000001512137223 */ /* 0x010fc80000000013 */
[----:B-----5:R-:W-:-:S04]  /*0520*/  FFMA R19, R20, R23, R19 ;  /* 0x0000001714137223 */ /* 0x020fc80000000013 */
[----:B------:R-:W-:-:S04]  /*0530*/  FFMA R5, R22, R5, R19 ;  /* 0x0000000516057223 */ /* 0x000fc80000000013 */
[----:B------:R-:W-:Y:S01]  /*0540*/  FFMA R24, R24, R7, R5 ;  /* 0x0000000718187223 */ /* 0x000fe20000000005 */
[----:B------:R-:W-:Y:S01]  /*0550*/  IMAD.U32 R7, RZ, RZ, UR20 ;  /* 0x00000014ff077e24 */ /* 0x000fe2000f8e00ff */
[----:B------:R-:W-:Y:S02]  /*0560*/  IADD3.X R5, PT, PT, RZ, R3, RZ, P0, !PT ;  /* 0x00000003ff057210 */ /* 0x000fe400007fe4ff */
[----:B------:R-:W-:Y:S02]  /*0570*/  FFMA R10, R25, R10, R24 ;  /* 0x0000000a190a7223 */ /* 0x000fe40000000018 */
[----:B------:R-:W-:Y:S02]  /*0580*/  LEA R14, R7, R14, 0x3 ;  /* 0x0000000e070e7211 */ /* 0x000fe400078e18ff */
[----:B------:R-:W-:Y:S01]  /*0590*/  FFMA R0, R27, R8, R10 ;  /* 0x000000081b007223 */ /* 0x000fe2000000000a */
[----:B------:R-:W-:Y:S06]  /*05a0*/  BRA.U UP0, `(.L_x_2) ;  /* 0xfffffffd00347547 */ /* 0x000fec000b83ffff */
[----:B------:R-:W-:-:S12]  /*05b0*/  ULOP3.LUT UR4, UR20, 0x7ffffff8, URZ, 0xc0, !UPT ;  /* 0x7ffffff814047892 */ /* 0x000fd8000f8ec0ff */
.L_x_1:
[----:B------:R-:W-:-:S04]  /*05c0*/  ULOP3.LUT UR8, UR20, 0x7, URZ, 0xc0, !UPT ;  /* 0x0000000714087892 */ /* 0x000fc8000f8ec0ff */
[----:B------:R-:W-:-:S09]  /*05d0*/  UISETP.NE.AND UP0, UPT, UR8, URZ, UPT ;  /* 0x000000ff0800728c */ /* 0x000fd2000bf05270 */
[----:B------:R-:W-:Y:S05]  /*05e0*/  BRA.U !UP0, `(.L_x_0) ;  /* 0x00000005083c7547 */ /* 0x000fea000b800000 */
[----:B------:R-:W-:Y:S01]  /*05f0*/  UISETP.GE.U32.AND UP0, UPT, UR8, 0x4, UPT ;  /* 0x000000040800788c */ /* 0x000fe2000bf06070 */
[----:B------:R-:W-:Y:S01]  /*0600*/  IMAD R2, R13, UR20, RZ ;  /* 0x000000140d027c24 */ /* 0x000fe2000f8e02ff */
[----:B------:R-:W-:-:S04]  /*0610*/  ULOP3.LUT UR7, UR20, 0x3, URZ, 0xc0, !UPT ;  /* 0x0000000314077892 */ /* 0x000fc8000f8ec0ff */
[----:B------:R-:W-:-:S03]  /*0620*/  UISETP.NE.AND UP1, UPT, UR7, URZ, UPT ;  /* 0x000000ff0700728c */ /* 0x000fc6000bf25270 */
[----:B------:R-:W-:Y:S08]  /*0630*/  BRA.U !UP0, `(.L_x_3) ;  /* 0x00000001087c7547 */ /* 0x000ff0000b800000 */
[----:B------:R-:W0:Y:S01]  /*0640*/  LDC.64 R6, c[0x0][0x388] ;  /* 0x0000e200ff067b82 */ /* 0x000e220000000a00 */
[----:B------:R-:W1:Y:S01]  /*0650*/  LDCU.64 UR8, c[0x0][0x380] ;  /* 0x00007000ff0877ac */ /* 0x000e620008000a00 */
[----:B------:R-:W-:Y:S01]  /*0660*/  MOV R5, UR4 ;  /* 0x0000000400057c02 */ /* 0x000fe20008000f00 */
[----:B------:R-:W-:Y:S01]  /*0670*/  IMAD.U32 R11, RZ, RZ, UR20 ;  /* 0x00000014ff0b7e24 */ /* 0x000fe2000f8e00ff */
[C---:B------:R-:W-:Y:S02]  /*0680*/  IADD3 R3, PT, PT, R2.reuse, UR4, RZ ;  /* 0x0000000402037c10 */ /* 0x040fe4000fffe0ff */
[----:B------:R-:W-:Y:S01]  /*0690*/  IADD3 R14, P0, PT, R2, UR4, RZ ;  /* 0x00000004020e7c10 */ /* 0x000fe2000ff1e0ff */
[----:B------:R-:W-:Y:S01]  /*06a0*/  IMAD R5, R5, UR20, R12 ;  /* 0x0000001405057c24 */ /* 0x000fe2000f8e020c */
[----:B------:R-:W2:Y:S01]  /*06b0*/  LDC.64 R8, c[0x0][0x380] ;  /* 0x0000e000ff087b82 */ /* 0x000ea20000000a00 */
[----:B------:R-:W-:Y:S02]  /*06c0*/  MOV R15, UR20 ;  /* 0x00000014000f7c02 */ /* 0x000fe40008000f00 */
[----:B------:R-:W-:Y:S01]  /*06d0*/  MOV R17, UR20 ;  /* 0x0000001400117c02 */ /* 0x000fe20008000f00 */
[----:B0-----:R-:W-:-:S04]  /*06e0*/  IMAD.WIDE R6, R5, 0x4, R6 ;  /* 0x0000000405067825 */ /* 0x001fc800078e0206 */
[----:B------:R-:W-:Y:S02]  /*06f0*/  IMAD.WIDE.U32 R10, R11, 0x4, R6 ;  /* 0x000000040b0a7825 */ /* 0x000fe400078e0006 */
[----:B------:R-:W3:Y:S02]  /*0700*/  LDG.E R6, desc[UR18][R6.64] ;  /* 0x0000001206067981 */ /* 0x000ee4000c1e1900 */
[----:B--2---:R-:W-:Y:S01]  /*0710*/  IMAD.WIDE.U32 R8, R3, 0x4, R8 ;  /* 0x0000000403087825 */ /* 0x004fe200078e0008 */
[----:B------:R-:W-:Y:S02]  /*0720*/  IADD3.X R3, PT, PT, RZ, RZ, RZ, P0, !PT ;  /* 0x000000ffff037210 */ /* 0x000fe400007fe4ff */
[----:B-1----:R-:W-:-:S03]  /*0730*/  LEA R4, P0, R14, UR8, 0x2 ;  /* 0x000000080e047c11 */ /* 0x002fc6000f8010ff */
[----:B------:R-:W3:Y:S01]  /*0740*/  LDG.E R9, desc[UR18][R8.64] ;  /* 0x0000001208097981 */ /* 0x000ee2000c1e1900 */
[----:B------:R-:W-:Y:S01]  /*0750*/  LEA.HI.X R5, R14, UR9, R3, 0x2, P0 ;  /* 0x000000090e057c11 */ /* 0x000fe200080f1403 */
[----:B------:R-:W-:Y:S02]  /*0760*/  IMAD.WIDE.U32 R14, R15, 0x4, R10 ;  /* 0x000000040f0e7825 */ /* 0x000fe400078e000a */
[----:B------:R-:W2:Y:S04]  /*0770*/  LDG.E R3, desc[UR18][R10.64] ;  /* 0x000000120a037981 */ /* 0x000ea8000c1e1900 */
[----:B------:R-:W2:Y:S01]  /*0780*/  LDG.E R18, desc[UR18][R4.64+0x4] ;  /* 0x0000041204127981 */ /* 0x000ea2000c1e1900 */
[----:B------:R-:W-:-:S03]  /*0790*/  IMAD.WIDE.U32 R16, R17, 0x4, R14 ;  /* 0x0000000411107825 */ /* 0x000fc600078e000e */
[----:B------:R-:W4:Y:S04]  /*07a0*/  LDG.E R19, desc[UR18][R14.64] ;  /* 0x000000120e137981 */ /* 0x000f28000c1e1900 */
[----:B------:R-:W4:Y:S04]  /*07b0*/  LDG.E R20, desc[UR18][R4.64+0x8] ;  /* 0x0000081204147981 */ /* 0x000f28000c1e1900 */
[----:B------:R-:W5:Y:S04]  /*07c0*/  LDG.E R22, desc[UR18][R4.64+0xc] ;  /* 0x00000c1204167981 */ /* 0x000f68000c1e1900 */
[----:B------:R-:W5:Y:S01]  /*07d0*/  LDG.E R16, desc[UR18][R16.64] ;  /* 0x0000001210107981 */ /* 0x000f62000c1e1900 */
[----:B------:R-:W-:Y:S01]  /*07e0*/  UIADD3 UR4, UPT, UPT, UR4, 0x4, URZ ;  /* 0x0000000404047890 */ /* 0x000fe2000fffe0ff */
[----:B---3--:R-:W-:-:S04]  /*07f0*/  FFMA R9, R9, R6, R0 ;  /* 0x0000000609097223 */ /* 0x008fc80000000000 */
[----:B--2---:R-:W-:-:S04]  /*0800*/  FFMA R3, R18, R3, R9 ;  /* 0x0000000312037223 */ /* 0x004fc80000000009 */
[----:B----4-:R-:W-:-:S04]  /*0810*/  FFMA R3, R20, R19, R3 ;  /* 0x0000001314037223 */ /* 0x010fc80000000003 */
[----:B-----5:R-:W-:-:S07]  /*0820*/  FFMA R0, R22, R16, R3 ;  /* 0x0000001016007223 */ /* 0x020fce0000000003 */
.L_x_3:
[----:B------:R-:W-:Y:S05]  /*0830*/  BRA.U !UP1, `(.L_x_0) ;  /* 0x0000000109a87547 */ /* 0x000fea000b800000 */
[----:B------:R-:W-:Y:S01]  /*0840*/  UISETP.NE.AND UP0, UPT, UR7, 0x1, UPT ;  /* 0x000000010700788c */ /* 0x000fe2000bf05270 */
[----:B------:R-:W-:Y:S01]  /*0850*/  MOV R9, UR4 ;  /* 0x0000000400097c02 */ /* 0x000fe20008000f00 */
[----:B------:R-:W-:Y:S02]  /*0860*/  ULOP3.LUT UR7, UR20, 0x1, URZ, 0xc0, !UPT ;  /* 0x0000000114077892 */ /* 0x000fe4000f8ec0ff */
[----:B------:R-:W-:Y:S02]  /*0870*/  MOV R15, UR20 ;  /* 0x00000014000f7c02 */ /* 0x000fe40008000f00 */
[----:B------:R-:W-:Y:S01]  /*0880*/  UISETP.NE.U32.AND UP1, UPT, UR7, 0x1, UPT ;  /* 0x000000010700788c */ /* 0x000fe2000bf25070 */
[----:B------:R-:W-:-:S04]  /*0890*/  PLOP3.LUT P1, PT, PT, PT, UP0, 0x80, 0x8 ;  /* 0x000000000008781c */ /* 0x000fc80003f2f008 */
[----:B------:R-:W0:Y:S01]  /*08a0*/  @UP0 LDCU.128 UR8, c[0x0][0x380] ;  /* 0x00007000ff0807ac */ /* 0x000e220008000c00 */
[----:B------:R-:W-:Y:S01]  /*08b0*/  PLOP3.LUT P0, PT, PT, PT, UP1, 0x80, 0x8 ;  /* 0x000000000008781c */ /* 0x000fe20003f0f018 */
[----:B------:R-:W1:Y:S04]  /*08c0*/  @UP0 LDCU.64 UR12, c[0x0][0x380] ;  /* 0x00007000ff0c07ac */ /* 0x000e680008000a00 */
[----:B------:R-:W2:Y:S03]  /*08d0*/  @!UP1 LDCU.128 UR24, c[0x0][0x380] ;  /* 0x00007000ff1897ac */ /* 0x000ea60008000c00 */
[C---:B------:R-:W-:Y:S02]  /*08e0*/  @P1 IADD3 R3, PT, PT, R2.reuse, UR4, RZ ;  /* 0x0000000402031c10 */ /* 0x040fe4000fffe0ff */
[----:B------:R-:W-:Y:S01]  /*08f0*/  @P1 IADD3 R5, P2, PT, R2, UR4, RZ ;  /* 0x0000000402051c10 */ /* 0x000fe2000ff5e0ff */
[----:B------:R-:W-:-:S04]  /*0900*/  @UP0 UIADD3 UR4, UPT, UPT, UR4, 0x2, URZ ;  /* 0x0000000204040890 */ /* 0x000fc8000fffe0ff */
[----:B------:R-:W-:Y:S01]  /*0910*/  @P1 IMAD.X R8, RZ, RZ, RZ, P2 ;  /* 0x000000ffff081224 */ /* 0x000fe200010e06ff */
[----:B0-----:R-:W-:Y:S01]  /*0920*/  MOV R11, UR9 ;  /* 0x00000009000b7c02 */ /* 0x001fe20008000f00 */
[----:B------:R-:W-:Y:S01]  /*0930*/  IMAD.U32 R10, RZ, RZ, UR8 ;  /* 0x00000008ff0a7e24 */ /* 0x000fe2000f8e00ff */
[----:B------:R-:W-:Y:S02]  /*0940*/  MOV R6, UR10 ;  /* 0x0000000a00067c02 */ /* 0x000fe40008000f00 */
[----:B------:R-:W-:Y:S01]  /*0950*/  MOV R7, UR11 ;  /* 0x0000000b00077c02 */ /* 0x000fe20008000f00 */
[----:B------:R-:W-:Y:S01]  /*0960*/  @P1 IMAD.WIDE.U32 R10, R3, 0x4, R10 ;  /* 0x00000004030a1825 */ /* 0x000fe200078e000a */
[----:B-1----:R-:W-:-:S03]  /*0970*/  @P1 LEA R4, P2, R5, UR12, 0x2 ;  /* 0x0000000c05041c11 */ /* 0x002fc6000f8410ff */
[----:B------:R-:W-:Y:S01]  /*0980*/  @P1 IMAD R3, R9, UR20, R12 ;  /* 0x0000001409031c24 */ /* 0x000fe2000f8e020c */
[----:B------:R-:W-:Y:S01]  /*0990*/  MOV R19, UR4 ;  /* 0x0000000400137c02 */ /* 0x000fe20008000f00 */
[----:B------:R-:W3:Y:S02]  /*09a0*/  @P1 LDG.E R11, desc[UR18][R10.64] ;  /* 0x000000120a0b1981 */ /* 0x000ee4000c1e1900 */
[----:B------:R-:W-:Y:S01]  /*09b0*/  @P1 IMAD.WIDE R6, R3, 0x4, R6 ;  /* 0x0000000403061825 */ /* 0x000fe200078e0206 */
[----:B------:R-:W-:Y:S02]  /*09c0*/  @P1 LEA.HI.X R5, R5, UR13, R8, 0x2, P2 ;  /* 0x0000000d05051c11 */ /* 0x000fe400090f1408 */
[----:B--2---:R-:W-:Y:S01]  /*09d0*/  MOV R8, UR24 ;  /* 0x0000001800087c02 */ /* 0x004fe20008000f00 */
[----:B------:R-:W-:Y:S01]  /*09e0*/  @!P0 IMAD R19, R19, UR20, R12 ;  /* 0x0000001413138c24 */ /* 0x000fe2000f8e020c */
[----:B------:R-:W-:Y:S01]  /*09f0*/  MOV R9, UR25 ;  /* 0x0000001900097c02 */ /* 0x000fe20008000f00 */
[----:B------:R-:W-:Y:S01]  /*0a00*/  @P1 IMAD.WIDE.U32 R14, R15, 0x4, R6 ;  /* 0x000000040f0e1825 */ /* 0x000fe200078e0006 */
[----:B------:R-:W-:Y:S01]  /*0a10*/  @!P0 IADD3 R17, PT, PT, R2, UR4, RZ ;  /* 0x0000000402118c10 */ /* 0x000fe2000fffe0ff */
[----:B------:R-:W3:Y:S01]  /*0a20*/  @P1 LDG.E R6, desc[UR18][R6.64] ;  /* 0x0000001206061981 */ /* 0x000ee2000c1e1900 */
[----:B------:R-:W-:Y:S01]  /*0a30*/  MOV R3, UR27 ;  /* 0x0000001b00037c02 */ /* 0x000fe20008000f00 */
[----:B------:R-:W-:-:S02]  /*0a40*/  IMAD.U32 R2, RZ, RZ, UR26 ;  /* 0x0000001aff027e24 */ /* 0x000fc4000f8e00ff */
[----:B------:R-:W-:Y:S01]  /*0a50*/  @!P0 IMAD.WIDE.U32 R8, R17, 0x4, R8 ;  /* 0x0000000411088825 */ /* 0x000fe200078e0008 */
[----:B------:R-:W2:Y:S03]  /*0a60*/  @P1 LDG.E R14, desc[UR18][R14.64] ;  /* 0x000000120e0e1981 */ /* 0x000ea6000c1e1900 */
[----:B------:R-:W-:Y:S01]  /*0a70*/  @!P0 IMAD.WIDE R2, R19, 0x4, R2 ;  /* 0x0000000413028825 */ /* 0x000fe200078e0202 */
[----:B------:R-:W2:Y:S04]  /*0a80*/  @P1 LDG.E R4, desc[UR18][R4.64+0x4] ;  /* 0x0000041204041981 */ /* 0x000ea8000c1e1900 */
[----:B------:R-:W4:Y:S04]  /*0a90*/  @!P0 LDG.E R9, desc[UR18][R8.64] ;  /* 0x0000001208098981 */ /* 0x000f28000c1e1900 */
[----:B------:R-:W4:Y:S01]  /*0aa0*/  @!P0 LDG.E R2, desc[UR18][R2.64] ;  /* 0x0000001202028981 */ /* 0x000f22000c1e1900 */
[----:B---3--:R-:W-:-:S04]  /*0ab0*/  @P1 FFMA R11, R11, R6, R0 ;  /* 0x000000060b0b1223 */ /* 0x008fc80000000000 */
[----:B--2---:R-:W-:-:S04]  /*0ac0*/  @P1 FFMA R0, R4, R14, R11 ;  /* 0x0000000e04001223 */ /* 0x004fc8000000000b */
[----:B----4-:R-:W-:-:S07]  /*0ad0*/  @!P0 FFMA R0, R9, R2, R0 ;  /* 0x0000000209008223 */ /* 0x010fce0000000000 */
.L_x_0:
[----:B------:R-:W0:Y:S01]  /*0ae0*/  LDC R2, c[0x0][0x39c] ;  /* 0x0000e700ff027b82 */ /* 0x000e220000000800 */
[----:B------:R-:W1:Y:S07]  /*0af0*/  LDCU UR4, c[0x0][0x3a0] ;  /* 0x00007400ff0477ac */ /* 0x000e6e0008000800 */
[----:B------:R-:W2:Y:S01]  /*0b00*/  LDC.64 R4, c[0x0][0x390] ;  /* 0x0000e400ff047b82 */ /* 0x000ea20000000a00 */
[----:B-1----:R-:W-:Y:S01]  /*0b10*/  ISETP.NE.AND P0, PT, RZ, UR4, PT ;  /* 0x00000004ff007c0c */ /* 0x002fe2000bf05270 */
[----:B0-----:R-:W-:-:S04]  /*0b20*/  IMAD R13, R2, UR4, R13 ;  /* 0x00000004020d7c24 */ /* 0x001fc8000f8e020d */
[----:B------:R-:W-:-:S04]  /*0b30*/  IMAD R2, R13, UR20, R12 ;  /* 0x000000140d027c24 */ /* 0x000fc8000f8e020c */
[----:B--2---:R-:W-:-:S05]  /*0b40*/  IMAD.WIDE R4, R2, 0x4, R4 ;  /* 0x0000000402047825 */ /* 0x004fca00078e0204 */
[----:B------:R0:W-:Y:S01]  /*0b50*/  STG.E desc[UR18][R4.64], R0 ;  /* 0x0000000004007986 */ /* 0x0001e2000c101912 */
[----:B------:R-:W-:Y:S05]  /*0b60*/  @P0 EXIT ;  /* 0x000000000000094d */ /* 0x000fea0003800000 */
[----:B------:R-:W1:Y:S01]  /*0b70*/  F2F.F64.F32 R8, R0 ;  /* 0x0000000000087310 */ /* 0x000e620000201800 */
[----:B------:R-:W-:Y:S01]  /*0b80*/  MOV R3, 0x0 ;  /* 0x0000000000037802 */ /* 0x000fe20000000f00 */
[----:B------:R2:W-:Y:S01]  /*0b90*/  STL [R1], R2 ;  /* 0x0000000201007387 */ /* 0x0005e20000100800 */
[----:B------:R-:W0:Y:S01]  /*0ba0*/  LDCU.64 UR8, c[0x4][0x8] ;  /* 0x01000100ff0877ac */ /* 0x000e220008000a00 */
[----:B------:R-:W-:Y:S01]  /*0bb0*/  MOV R6, UR6 ;  /* 0x0000000600067c02 */ /* 0x000fe20008000f00 */
[----:B------:R2:W3:Y:S01]  /*0bc0*/  LDC.64 R10, c[0x4][R3] ;  /* 0x01000000030a7b82 */ /* 0x0004e20000000a00 */
[----:B------:R-:W-:Y:S01]  /*0bd0*/  MOV R7, UR5 ;  /* 0x0000000500077c02 */ /* 0x000fe20008000f00 */
[----:B-1----:R2:W-:Y:S01]  /*0be0*/  STL.64 [R1+0x8], R8 ;  /* 0x0000080801007387 */ /* 0x0025e20000100a00 */
[----:B0-----:R-:W-:Y:S02]  /*0bf0*/  MOV R4, UR8 ;  /* 0x0000000800047c02 */ /* 0x001fe40008000f00 */
[----:B------:R-:W-:-:S07]  /*0c00*/  MOV R5, UR9 ;  /* 0x0000000900057c02 */ /* 0x000fce0008000f00 */
[----:B------:R-:W-:-:S07]  /*0c10*/  LEPC R20, `(.L_x_4) ;  /* 0x000000001014794e */ /* 0x000fce0000000000 */
[----:B--23--:R-:W-:Y:S05]  /*0c20*/  CALL.ABS.NOINC R10 ;  /* 0x000000000a007343 */ /* 0x00cfea0003c00000 */
.L_x_4:
[----:B------:R-:W-:Y:S05]  /*0c30*/  EXIT ;  /* 0x000000000000794d */ /* 0x000fea0003800000 */
.L_x_5:
[----:B------:R-:W-:-:S00]  /*0c40*/  BRA `(.L_x_5) ;  /* 0xfffffffc00fc7947 */ /* 0x000fc0000383ffff */
[----:B------:R-:W-:-:S00]  /*0c50*/  NOP ;  /* 0x0000000000007918 */ /* 0x000fc00000000000 */
        /* <DEDUP_REMOVED lines=10> */
.L_x_6:


//--------------------- .nv.global.init           --------------------------
	.section	.nv.global.init,"aw",@progbits
.nv.global.init:
	.type		$str,@object
	.size		$str,(.L_0 - $str)
$str:
        /*0000*/ 	.byte	0x5b, 0x25, 0x64, 0x5d, 0x20, 0x25, 0x2e, 0x32, 0x66, 0x20, 0x00
.L_0:


//--------------------- .nv.shared.reserved.0     --------------------------
	.section	.nv.shared.reserved.0,"aw",@nobits
	.weak		__nv_reservedSMEM_offset_0_alias
	.size		__nv_reservedSMEM_offset_0_alias, 0, 64
	.other		__nv_reservedSMEM_offset_0_alias,@"STO_CUDA_RESERVED_SHARED STV_DEFAULT"
__nv_reservedSMEM_offset_0_alias:
	.zero		0
	.zero		64


//--------------------- .nv.constant0._Z8mult_matPfS_S_iii --------------------------
	.section	.nv.constant0._Z8mult_matPfS_S_iii,"a",@progbits
	.sectionflags	@""
	.align	4
.nv.constant0._Z8mult_matPfS_S_iii:
	.zero		932


//--------------------- SYMBOLS --------------------------

	.type		.nv.reservedSmem.offset0,@object
	.size		.nv.reservedSmem.offset0,0x4
	.type		vprintf,@function
